//
// Generated by NVIDIA NVVM Compiler
//
// Compiler Build ID: CL-36424714
// Cuda compilation tools, release 13.0, V13.0.88
// Based on NVVM 20.0.0
//

.version 9.0
.target sm_100
.address_size 64

	// .globl	_ZN3cub18CUB_300001_SM_10006detail11EmptyKernelIvEEvv
.global .align 1 .b8 _ZN41_INTERNAL_ec3a67f4_4_k_cu_91d1ebb8_2743834cuda3std3__45__cpo5beginE[1];
.global .align 1 .b8 _ZN41_INTERNAL_ec3a67f4_4_k_cu_91d1ebb8_2743834cuda3std3__45__cpo3endE[1];
.global .align 1 .b8 _ZN41_INTERNAL_ec3a67f4_4_k_cu_91d1ebb8_2743834cuda3std3__45__cpo6cbeginE[1];
.global .align 1 .b8 _ZN41_INTERNAL_ec3a67f4_4_k_cu_91d1ebb8_2743834cuda3std3__45__cpo4cendE[1];
.global .align 1 .b8 _ZN41_INTERNAL_ec3a67f4_4_k_cu_91d1ebb8_2743834cuda3std3__45__cpo6rbeginE[1];
.global .align 1 .b8 _ZN41_INTERNAL_ec3a67f4_4_k_cu_91d1ebb8_2743834cuda3std3__45__cpo4rendE[1];
.global .align 1 .b8 _ZN41_INTERNAL_ec3a67f4_4_k_cu_91d1ebb8_2743834cuda3std3__45__cpo7crbeginE[1];
.global .align 1 .b8 _ZN41_INTERNAL_ec3a67f4_4_k_cu_91d1ebb8_2743834cuda3std3__45__cpo5crendE[1];
.global .align 1 .b8 _ZN41_INTERNAL_ec3a67f4_4_k_cu_91d1ebb8_2743834cuda3std3__443_GLOBAL__N__ec3a67f4_4_k_cu_91d1ebb8_2743836ignoreE[1];
.global .align 1 .b8 _ZN41_INTERNAL_ec3a67f4_4_k_cu_91d1ebb8_2743834cuda3std3__419piecewise_constructE[1];
.global .align 1 .b8 _ZN41_INTERNAL_ec3a67f4_4_k_cu_91d1ebb8_2743834cuda3std3__48in_placeE[1];
.global .align 1 .b8 _ZN41_INTERNAL_ec3a67f4_4_k_cu_91d1ebb8_2743834cuda3std3__420unreachable_sentinelE[1];
.global .align 1 .b8 _ZN41_INTERNAL_ec3a67f4_4_k_cu_91d1ebb8_2743834cuda3std3__47nulloptE[1];
.global .align 1 .b8 _ZN41_INTERNAL_ec3a67f4_4_k_cu_91d1ebb8_2743834cuda3std3__48unexpectE[1];
.global .align 1 .b8 _ZN41_INTERNAL_ec3a67f4_4_k_cu_91d1ebb8_2743834cuda3std6ranges3__45__cpo4swapE[1];
.global .align 1 .b8 _ZN41_INTERNAL_ec3a67f4_4_k_cu_91d1ebb8_2743834cuda3std6ranges3__45__cpo9iter_moveE[1];
.global .align 1 .b8 _ZN41_INTERNAL_ec3a67f4_4_k_cu_91d1ebb8_2743834cuda3std6ranges3__45__cpo5beginE[1];
.global .align 1 .b8 _ZN41_INTERNAL_ec3a67f4_4_k_cu_91d1ebb8_2743834cuda3std6ranges3__45__cpo3endE[1];
.global .align 1 .b8 _ZN41_INTERNAL_ec3a67f4_4_k_cu_91d1ebb8_2743834cuda3std6ranges3__45__cpo6cbeginE[1];
.global .align 1 .b8 _ZN41_INTERNAL_ec3a67f4_4_k_cu_91d1ebb8_2743834cuda3std6ranges3__45__cpo4cendE[1];
.global .align 1 .b8 _ZN41_INTERNAL_ec3a67f4_4_k_cu_91d1ebb8_2743834cuda3std6ranges3__45__cpo7advanceE[1];
.global .align 1 .b8 _ZN41_INTERNAL_ec3a67f4_4_k_cu_91d1ebb8_2743834cuda3std6ranges3__45__cpo9iter_swapE[1];
.global .align 1 .b8 _ZN41_INTERNAL_ec3a67f4_4_k_cu_91d1ebb8_2743834cuda3std6ranges3__45__cpo4nextE[1];
.global .align 1 .b8 _ZN41_INTERNAL_ec3a67f4_4_k_cu_91d1ebb8_2743834cuda3std6ranges3__45__cpo4prevE[1];
.global .align 1 .b8 _ZN41_INTERNAL_ec3a67f4_4_k_cu_91d1ebb8_2743834cuda3std6ranges3__45__cpo4dataE[1];
.global .align 1 .b8 _ZN41_INTERNAL_ec3a67f4_4_k_cu_91d1ebb8_2743834cuda3std6ranges3__45__cpo5cdataE[1];
.global .align 1 .b8 _ZN41_INTERNAL_ec3a67f4_4_k_cu_91d1ebb8_2743834cuda3std6ranges3__45__cpo4sizeE[1];
.global .align 1 .b8 _ZN41_INTERNAL_ec3a67f4_4_k_cu_91d1ebb8_2743834cuda3std6ranges3__45__cpo5ssizeE[1];
.global .align 1 .b8 _ZN41_INTERNAL_ec3a67f4_4_k_cu_91d1ebb8_2743834cuda3std6ranges3__45__cpo8distanceE[1];
.global .align 1 .b8 _ZN41_INTERNAL_ec3a67f4_4_k_cu_91d1ebb8_2743836thrust24THRUST_300001_SM_1000_NS8cuda_cub3parE[1];
.global .align 1 .b8 _ZN41_INTERNAL_ec3a67f4_4_k_cu_91d1ebb8_2743836thrust24THRUST_300001_SM_1000_NS8cuda_cub10par_nosyncE[1];
.global .align 1 .b8 _ZN41_INTERNAL_ec3a67f4_4_k_cu_91d1ebb8_2743836thrust24THRUST_300001_SM_1000_NS6system6detail10sequential3seqE[1];
.global .align 1 .b8 _ZN41_INTERNAL_ec3a67f4_4_k_cu_91d1ebb8_2743836thrust24THRUST_300001_SM_1000_NS12placeholders2_1E[1];
.global .align 1 .b8 _ZN41_INTERNAL_ec3a67f4_4_k_cu_91d1ebb8_2743836thrust24THRUST_300001_SM_1000_NS12placeholders2_2E[1];
.global .align 1 .b8 _ZN41_INTERNAL_ec3a67f4_4_k_cu_91d1ebb8_2743836thrust24THRUST_300001_SM_1000_NS12placeholders2_3E[1];
.global .align 1 .b8 _ZN41_INTERNAL_ec3a67f4_4_k_cu_91d1ebb8_2743836thrust24THRUST_300001_SM_1000_NS12placeholders2_4E[1];
.global .align 1 .b8 _ZN41_INTERNAL_ec3a67f4_4_k_cu_91d1ebb8_2743836thrust24THRUST_300001_SM_1000_NS12placeholders2_5E[1];
.global .align 1 .b8 _ZN41_INTERNAL_ec3a67f4_4_k_cu_91d1ebb8_2743836thrust24THRUST_300001_SM_1000_NS12placeholders2_6E[1];
.global .align 1 .b8 _ZN41_INTERNAL_ec3a67f4_4_k_cu_91d1ebb8_2743836thrust24THRUST_300001_SM_1000_NS12placeholders2_7E[1];
.global .align 1 .b8 _ZN41_INTERNAL_ec3a67f4_4_k_cu_91d1ebb8_2743836thrust24THRUST_300001_SM_1000_NS12placeholders2_8E[1];
.global .align 1 .b8 _ZN41_INTERNAL_ec3a67f4_4_k_cu_91d1ebb8_2743836thrust24THRUST_300001_SM_1000_NS12placeholders2_9E[1];
.global .align 1 .b8 _ZN41_INTERNAL_ec3a67f4_4_k_cu_91d1ebb8_2743836thrust24THRUST_300001_SM_1000_NS12placeholders3_10E[1];
.global .align 1 .b8 _ZN41_INTERNAL_ec3a67f4_4_k_cu_91d1ebb8_2743836thrust24THRUST_300001_SM_1000_NS3seqE[1];

.visible .entry _ZN3cub18CUB_300001_SM_10006detail11EmptyKernelIvEEvv()
{


	ret;

}


// ===== COMPILED SASS (sm_100) =====

	.target	sm_100

	.elftype	@"ET_EXEC"


//--------------------- .note.nv.tkinfo           --------------------------
	.section	.note.nv.tkinfo,"",@"SHT_NOTE"
	.sectionflags	@"SHF_NOTE_NV_TKINFO"
	.tkinfo
        /*0018*/ 	.word	0x00000002
        /*0030*/ 	.string	""
        /*0030*/ 	.string	"ptxas"
        /*0030*/ 	.string	"Cuda compilation tools, release 13.0, V13.0.88"
        /*0030*/ 	.string	"Build cuda_13.0.r13.0/compiler.36424714_0"
        /*0030*/ 	.string	"-arch sm_100 -m 64 "



//--------------------- .note.nv.cuinfo           --------------------------
	.section	.note.nv.cuinfo,"",@"SHT_NOTE"
	.sectionflags	@"SHF_NOTE_NV_CUINFO"
        /*0018*/ 	.short	0x0002
        /*001a*/ 	.short	0x0064
        /*001c*/ 	.short	0x0082
	.zero		2


//--------------------- .nv.info                  --------------------------
	.section	.nv.info,"",@"SHT_CUDA_INFO"
	.align	4


	//----- nvinfo : EIATTR_REGCOUNT
	.align		4
        /*0000*/ 	.byte	0x04, 0x2f
        /*0002*/ 	.short	(.L_44 - .L_43)
	.align		4
.L_43:
        /*0004*/ 	.word	index@(_ZN3cub18CUB_300001_SM_10006detail11EmptyKernelIvEEvv)
        /*0008*/ 	.word	0x00000004


	//----- nvinfo : EIATTR_FRAME_SIZE
	.align		4
.L_44:
        /*000c*/ 	.byte	0x04, 0x11
        /*000e*/ 	.short	(.L_46 - .L_45)
	.align		4
.L_45:
        /*0010*/ 	.word	index@(_ZN3cub18CUB_300001_SM_10006detail11EmptyKernelIvEEvv)
        /*0014*/ 	.word	0x00000000


	//----- nvinfo : EIATTR_MIN_STACK_SIZE
	.align		4
.L_46:
        /*0018*/ 	.byte	0x04, 0x12
        /*001a*/ 	.short	(.L_48 - .L_47)
	.align		4
.L_47:
        /*001c*/ 	.word	index@(_ZN3cub18CUB_300001_SM_10006detail11EmptyKernelIvEEvv)
        /*0020*/ 	.word	0x00000000
.L_48:


//--------------------- .nv.compat                --------------------------
	.section	.nv.compat,"",@"SHT_CUDA_COMPAT_INFO"
	.align	4
        /*0000*/ 	.byte	0x02, 0x09, 0x00, 0x00, 0x02, 0x02, 0x01, 0x00, 0x02, 0x05, 0x05, 0x00, 0x03, 0x07, 0x01, 0x01
        /*0010*/ 	.byte	0x02, 0x03, 0x00, 0x00, 0x02, 0x06, 0x01, 0x00, 0x04, 0x0b, 0x08, 0x00, 0x09, 0x00, 0x00, 0x00
        /*0020*/ 	.byte	0x00, 0x00, 0x00, 0x00


//--------------------- .nv.info._ZN3cub18CUB_300001_SM_10006detail11EmptyKernelIvEEvv --------------------------
	.section	.nv.info._ZN3cub18CUB_300001_SM_10006detail11EmptyKernelIvEEvv,"",@"SHT_CUDA_INFO"
	.sectionflags	@""
	.align	4


	//----- nvinfo : EIATTR_CUDA_API_VERSION
	.align		4
        /*0000*/ 	.byte	0x04, 0x37
        /*0002*/ 	.short	(.L_50 - .L_49)
.L_49:
        /*0004*/ 	.word	0x00000082


	//----- nvinfo : EIATTR_SPARSE_MMA_MASK
	.align		4
.L_50:
        /*0008*/ 	.byte	0x03, 0x50
        /*000a*/ 	.short	0x0000


	//----- nvinfo : EIATTR_MAXREG_COUNT
	.align		4
        /*000c*/ 	.byte	0x03, 0x1b
        /*000e*/ 	.short	0x00ff


	//----- nvinfo : EIATTR_MERCURY_ISA_VERSION
	.align		4
        /*0010*/ 	.byte	0x03, 0x5f
        /*0012*/ 	.short	0x0101


	//----- nvinfo : EIATTR_VRC_CTA_INIT_COUNT
	.align		4
        /*0014*/ 	.byte	0x02, 0x4a
	.zero		1
	.zero		1


	//----- nvinfo : EIATTR_EXIT_INSTR_OFFSETS
	.align		4
        /*0018*/ 	.byte	0x04, 0x1c
        /*001a*/ 	.short	(.L_52 - .L_51)


	//   ....[0]....
.L_51:
        /*001c*/ 	.word	0x00000010


	//----- nvinfo : EIATTR_SW_WAR
	.align		4
.L_52:
        /*0020*/ 	.byte	0x04, 0x36
        /*0022*/ 	.short	(.L_54 - .L_53)
.L_53:
        /*0024*/ 	.word	0x00000008
.L_54:


//--------------------- .nv.callgraph             --------------------------
	.section	.nv.callgraph,"",@"SHT_CUDA_CALLGRAPH"
	.align	4
	.sectionentsize	8
	.align		4
        /*0000*/ 	.word	0x00000000
	.align		4
        /*0004*/ 	.word	0xffffffff
	.align		4
        /*0008*/ 	.word	0x00000000
	.align		4
        /*000c*/ 	.word	0xfffffffe
	.align		4
        /*0010*/ 	.word	0x00000000
	.align		4
        /*0014*/ 	.word	0xfffffffd
	.align		4
        /*0018*/ 	.word	0x00000000
	.align		4
        /*001c*/ 	.word	0xfffffffc


//--------------------- .nv.constant4             --------------------------
	.section	.nv.constant4,"a",@progbits
	.align	8
	.align		8
.nv.constant4:
        /*0000*/ 	.dword	_ZN41_INTERNAL_ec3a67f4_4_k_cu_91d1ebb8_2746724cuda3std3__45__cpo5beginE
	.align		8
        /*0008*/ 	.dword	_ZN41_INTERNAL_ec3a67f4_4_k_cu_91d1ebb8_2746724cuda3std3__45__cpo3endE
	.align		8
        /*0010*/ 	.dword	_ZN41_INTERNAL_ec3a67f4_4_k_cu_91d1ebb8_2746724cuda3std3__45__cpo6cbeginE
	.align		8
        /*0018*/ 	.dword	_ZN41_INTERNAL_ec3a67f4_4_k_cu_91d1ebb8_2746724cuda3std3__45__cpo4cendE
	.align		8
        /*0020*/ 	.dword	_ZN41_INTERNAL_ec3a67f4_4_k_cu_91d1ebb8_2746724cuda3std3__45__cpo6rbeginE
	.align		8
        /*0028*/ 	.dword	_ZN41_INTERNAL_ec3a67f4_4_k_cu_91d1ebb8_2746724cuda3std3__45__cpo4rendE
	.align		8
        /*0030*/ 	.dword	_ZN41_INTERNAL_ec3a67f4_4_k_cu_91d1ebb8_2746724cuda3std3__45__cpo7crbeginE
	.align		8
        /*0038*/ 	.dword	_ZN41_INTERNAL_ec3a67f4_4_k_cu_91d1ebb8_2746724cuda3std3__45__cpo5crendE
	.align		8
        /*0040*/ 	.dword	_ZN41_INTERNAL_ec3a67f4_4_k_cu_91d1ebb8_2746724cuda3std3__443_GLOBAL__N__ec3a67f4_4_k_cu_91d1ebb8_2746726ignoreE
	.align		8
        /*0048*/ 	.dword	_ZN41_INTERNAL_ec3a67f4_4_k_cu_91d1ebb8_2746724cuda3std3__419piecewise_constructE
	.align		8
        /*0050*/ 	.dword	_ZN41_INTERNAL_ec3a67f4_4_k_cu_91d1ebb8_2746724cuda3std3__48in_placeE
	.align		8
        /*0058*/ 	.dword	_ZN41_INTERNAL_ec3a67f4_4_k_cu_91d1ebb8_2746724cuda3std3__420unreachable_sentinelE
	.align		8
        /*0060*/ 	.dword	_ZN41_INTERNAL_ec3a67f4_4_k_cu_91d1ebb8_2746724cuda3std3__47nulloptE
	.align		8
        /*0068*/ 	.dword	_ZN41_INTERNAL_ec3a67f4_4_k_cu_91d1ebb8_2746724cuda3std3__48unexpectE
	.align		8
        /*0070*/ 	.dword	_ZN41_INTERNAL_ec3a67f4_4_k_cu_91d1ebb8_2746724cuda3std6ranges3__45__cpo4swapE
	.align		8
        /*0078*/ 	.dword	_ZN41_INTERNAL_ec3a67f4_4_k_cu_91d1ebb8_2746724cuda3std6ranges3__45__cpo9iter_moveE
	.align		8
        /*0080*/ 	.dword	_ZN41_INTERNAL_ec3a67f4_4_k_cu_91d1ebb8_2746724cuda3std6ranges3__45__cpo5beginE
	.align		8
        /*0088*/ 	.dword	_ZN41_INTERNAL_ec3a67f4_4_k_cu_91d1ebb8_2746724cuda3std6ranges3__45__cpo3endE
	.align		8
        /*0090*/ 	.dword	_ZN41_INTERNAL_ec3a67f4_4_k_cu_91d1ebb8_2746724cuda3std6ranges3__45__cpo6cbeginE
	.align		8
        /*0098*/ 	.dword	_ZN41_INTERNAL_ec3a67f4_4_k_cu_91d1ebb8_2746724cuda3std6ranges3__45__cpo4cendE
	.align		8
        /*00a0*/ 	.dword	_ZN41_INTERNAL_ec3a67f4_4_k_cu_91d1ebb8_2746724cuda3std6ranges3__45__cpo7advanceE
	.align		8
        /*00a8*/ 	.dword	_ZN41_INTERNAL_ec3a67f4_4_k_cu_91d1ebb8_2746724cuda3std6ranges3__45__cpo9iter_swapE
	.align		8
        /*00b0*/ 	.dword	_ZN41_INTERNAL_ec3a67f4_4_k_cu_91d1ebb8_2746724cuda3std6ranges3__45__cpo4nextE
	.align		8
        /*00b8*/ 	.dword	_ZN41_INTERNAL_ec3a67f4_4_k_cu_91d1ebb8_2746724cuda3std6ranges3__45__cpo4prevE
	.align		8
        /*00c0*/ 	.dword	_ZN41_INTERNAL_ec3a67f4_4_k_cu_91d1ebb8_2746724cuda3std6ranges3__45__cpo4dataE
	.align		8
        /*00c8*/ 	.dword	_ZN41_INTERNAL_ec3a67f4_4_k_cu_91d1ebb8_2746724cuda3std6ranges3__45__cpo5cdataE
	.align		8
        /*00d0*/ 	.dword	_ZN41_INTERNAL_ec3a67f4_4_k_cu_91d1ebb8_2746724cuda3std6ranges3__45__cpo4sizeE
	.align		8
        /*00d8*/ 	.dword	_ZN41_INTERNAL_ec3a67f4_4_k_cu_91d1ebb8_2746724cuda3std6ranges3__45__cpo5ssizeE
	.align		8
        /*00e0*/ 	.dword	_ZN41_INTERNAL_ec3a67f4_4_k_cu_91d1ebb8_2746724cuda3std6ranges3__45__cpo8distanceE
	.align		8
        /*00e8*/ 	.dword	_ZN41_INTERNAL_ec3a67f4_4_k_cu_91d1ebb8_2746726thrust24THRUST_300001_SM_1000_NS8cuda_cub3parE
	.align		8
        /*00f0*/ 	.dword	_ZN41_INTERNAL_ec3a67f4_4_k_cu_91d1ebb8_2746726thrust24THRUST_300001_SM_1000_NS8cuda_cub10par_nosyncE
	.align		8
        /*00f8*/ 	.dword	_ZN41_INTERNAL_ec3a67f4_4_k_cu_91d1ebb8_2746726thrust24THRUST_300001_SM_1000_NS6system6detail10sequential3seqE
	.align		8
        /*0100*/ 	.dword	_ZN41_INTERNAL_ec3a67f4_4_k_cu_91d1ebb8_2746726thrust24THRUST_300001_SM_1000_NS12placeholders2_1E
	.align		8
        /*0108*/ 	.dword	_ZN41_INTERNAL_ec3a67f4_4_k_cu_91d1ebb8_2746726thrust24THRUST_300001_SM_1000_NS12placeholders2_2E
	.align		8
        /*0110*/ 	.dword	_ZN41_INTERNAL_ec3a67f4_4_k_cu_91d1ebb8_2746726thrust24THRUST_300001_SM_1000_NS12placeholders2_3E
	.align		8
        /*0118*/ 	.dword	_ZN41_INTERNAL_ec3a67f4_4_k_cu_91d1ebb8_2746726thrust24THRUST_300001_SM_1000_NS12placeholders2_4E
	.align		8
        /*0120*/ 	.dword	_ZN41_INTERNAL_ec3a67f4_4_k_cu_91d1ebb8_2746726thrust24THRUST_300001_SM_1000_NS12placeholders2_5E
	.align		8
        /*0128*/ 	.dword	_ZN41_INTERNAL_ec3a67f4_4_k_cu_91d1ebb8_2746726thrust24THRUST_300001_SM_1000_NS12placeholders2_6E
	.align		8
        /*0130*/ 	.dword	_ZN41_INTERNAL_ec3a67f4_4_k_cu_91d1ebb8_2746726thrust24THRUST_300001_SM_1000_NS12placeholders2_7E
	.align		8
        /*0138*/ 	.dword	_ZN41_INTERNAL_ec3a67f4_4_k_cu_91d1ebb8_2746726thrust24THRUST_300001_SM_1000_NS12placeholders2_8E
	.align		8
        /*0140*/ 	.dword	_ZN41_INTERNAL_ec3a67f4_4_k_cu_91d1ebb8_2746726thrust24THRUST_300001_SM_1000_NS12placeholders2_9E
	.align		8
        /*0148*/ 	.dword	_ZN41_INTERNAL_ec3a67f4_4_k_cu_91d1ebb8_2746726thrust24THRUST_300001_SM_1000_NS12placeholders3_10E
	.align		8
        /*0150*/ 	.dword	_ZN41_INTERNAL_ec3a67f4_4_k_cu_91d1ebb8_2746726thrust24THRUST_300001_SM_1000_NS3seqE


//--------------------- .text._ZN3cub18CUB_300001_SM_10006detail11EmptyKernelIvEEvv --------------------------
	.section	.text._ZN3cub18CUB_300001_SM_10006detail11EmptyKernelIvEEvv,"ax",@progbits
	.align	128
        .global         _ZN3cub18CUB_300001_SM_10006detail11EmptyKernelIvEEvv
        .type           _ZN3cub18CUB_300001_SM_10006detail11EmptyKernelIvEEvv,@function
        .size           _ZN3cub18CUB_300001_SM_10006detail11EmptyKernelIvEEvv,(.L_x_1 - _ZN3cub18CUB_300001_SM_10006detail11EmptyKernelIvEEvv)
        .other          _ZN3cub18CUB_300001_SM_10006detail11EmptyKernelIvEEvv,@"STO_CUDA_ENTRY STV_DEFAULT"
_ZN3cub18CUB_300001_SM_10006detail11EmptyKernelIvEEvv:
.text._ZN3cub18CUB_300001_SM_10006detail11EmptyKernelIvEEvv:
[----:B------:R-:W-:Y:S01]  /*0000*/  LDC R1, c[0x0][0x37c] ;  /* 0x0000df00ff017b82 */ /* 0x000fe20000000800 */
[----:B------:R-:W-:Y:S05]  /*0010*/  EXIT ;  /* 0x000000000000794d */ /* 0x000fea0003800000 */
.L_x_0:
[----:B------:R-:W-:-:S00]  /*0020*/  BRA `(.L_x_0) ;  /* 0xfffffffc00fc7947 */ /* 0x000fc0000383ffff */
[----:B------:R-:W-:-:S00]  /*0030*/  NOP ;  /* 0x0000000000007918 */ /* 0x000fc00000000000 */
        /* <DEDUP_REMOVED lines=12> */
.L_x_1:


//--------------------- .nv.shared.reserved.0     --------------------------
	.section	.nv.shared.reserved.0,"aw",@nobits
	.weak		__nv_reservedSMEM_offset_0_alias
	.size		__nv_reservedSMEM_offset_0_alias, 0, 64
	.other		__nv_reservedSMEM_offset_0_alias,@"STO_CUDA_RESERVED_SHARED STV_DEFAULT"
__nv_reservedSMEM_offset_0_alias:
	.zero		0
	.zero		64


//--------------------- .nv.global                --------------------------
	.section	.nv.global,"aw",@nobits
.nv.global:
	.type		_ZN41_INTERNAL_ec3a67f4_4_k_cu_91d1ebb8_2746726thrust24THRUST_300001_SM_1000_NS3seqE,@object
	.size		_ZN41_INTERNAL_ec3a67f4_4_k_cu_91d1ebb8_2746726thrust24THRUST_300001_SM_1000_NS3seqE,(_ZN41_INTERNAL_ec3a67f4_4_k_cu_91d1ebb8_2746724cuda3std3__48in_placeE - _ZN41_INTERNAL_ec3a67f4_4_k_cu_91d1ebb8_2746726thrust24THRUST_300001_SM_1000_NS3seqE)
_ZN41_INTERNAL_ec3a67f4_4_k_cu_91d1ebb8_2746726thrust24THRUST_300001_SM_1000_NS3seqE:
	.zero		1
	.type		_ZN41_INTERNAL_ec3a67f4_4_k_cu_91d1ebb8_2746724cuda3std3__48in_placeE,@object
	.size		_ZN41_INTERNAL_ec3a67f4_4_k_cu_91d1ebb8_2746724cuda3std3__48in_placeE,(_ZN41_INTERNAL_ec3a67f4_4_k_cu_91d1ebb8_2746724cuda3std6ranges3__45__cpo4sizeE - _ZN41_INTERNAL_ec3a67f4_4_k_cu_91d1ebb8_2746724cuda3std3__48in_placeE)
_ZN41_INTERNAL_ec3a67f4_4_k_cu_91d1ebb8_2746724cuda3std3__48in_placeE:
	.zero		1
	.type		_ZN41_INTERNAL_ec3a67f4_4_k_cu_91d1ebb8_2746724cuda3std6ranges3__45__cpo4sizeE,@object
	.size		_ZN41_INTERNAL_ec3a67f4_4_k_cu_91d1ebb8_2746724cuda3std6ranges3__45__cpo4sizeE,(_ZN41_INTERNAL_ec3a67f4_4_k_cu_91d1ebb8_2746726thrust24THRUST_300001_SM_1000_NS12placeholders2_3E - _ZN41_INTERNAL_ec3a67f4_4_k_cu_91d1ebb8_2746724cuda3std6ranges3__45__cpo4sizeE)
_ZN41_INTERNAL_ec3a67f4_4_k_cu_91d1ebb8_2746724cuda3std6ranges3__45__cpo4sizeE:
	.zero		1
	.type		_ZN41_INTERNAL_ec3a67f4_4_k_cu_91d1ebb8_2746726thrust24THRUST_300001_SM_1000_NS12placeholders2_3E,@object
	.size		_ZN41_INTERNAL_ec3a67f4_4_k_cu_91d1ebb8_2746726thrust24THRUST_300001_SM_1000_NS12placeholders2_3E,(_ZN41_INTERNAL_ec3a67f4_4_k_cu_91d1ebb8_2746724cuda3std3__45__cpo6cbeginE - _ZN41_INTERNAL_ec3a67f4_4_k_cu_91d1ebb8_2746726thrust24THRUST_300001_SM_1000_NS12placeholders2_3E)
_ZN41_INTERNAL_ec3a67f4_4_k_cu_91d1ebb8_2746726thrust24THRUST_300001_SM_1000_NS12placeholders2_3E:
	.zero		1
	.type		_ZN41_INTERNAL_ec3a67f4_4_k_cu_91d1ebb8_2746724cuda3std3__45__cpo6cbeginE,@object
	.size		_ZN41_INTERNAL_ec3a67f4_4_k_cu_91d1ebb8_2746724cuda3std3__45__cpo6cbeginE,(_ZN41_INTERNAL_ec3a67f4_4_k_cu_91d1ebb8_2746724cuda3std6ranges3__45__cpo6cbeginE - _ZN41_INTERNAL_ec3a67f4_4_k_cu_91d1ebb8_2746724cuda3std3__45__cpo6cbeginE)
_ZN41_INTERNAL_ec3a67f4_4_k_cu_91d1ebb8_2746724cuda3std3__45__cpo6cbeginE:
	.zero		1
	.type		_ZN41_INTERNAL_ec3a67f4_4_k_cu_91d1ebb8_2746724cuda3std6ranges3__45__cpo6cbeginE,@object
	.size		_ZN41_INTERNAL_ec3a67f4_4_k_cu_91d1ebb8_2746724cuda3std6ranges3__45__cpo6cbeginE,(_ZN41_INTERNAL_ec3a67f4_4_k_cu_91d1ebb8_2746726thrust24THRUST_300001_SM_1000_NS12placeholders2_7E - _ZN41_INTERNAL_ec3a67f4_4_k_cu_91d1ebb8_2746724cuda3std6ranges3__45__cpo6cbeginE)
_ZN41_INTERNAL_ec3a67f4_4_k_cu_91d1ebb8_2746724cuda3std6ranges3__45__cpo6cbeginE:
	.zero		1
	.type		_ZN41_INTERNAL_ec3a67f4_4_k_cu_91d1ebb8_2746726thrust24THRUST_300001_SM_1000_NS12placeholders2_7E,@object
	.size		_ZN41_INTERNAL_ec3a67f4_4_k_cu_91d1ebb8_2746726thrust24THRUST_300001_SM_1000_NS12placeholders2_7E,(_ZN41_INTERNAL_ec3a67f4_4_k_cu_91d1ebb8_2746724cuda3std3__45__cpo7crbeginE - _ZN41_INTERNAL_ec3a67f4_4_k_cu_91d1ebb8_2746726thrust24THRUST_300001_SM_1000_NS12placeholders2_7E)
_ZN41_INTERNAL_ec3a67f4_4_k_cu_91d1ebb8_2746726thrust24THRUST_300001_SM_1000_NS12placeholders2_7E:
	.zero		1
	.type		_ZN41_INTERNAL_ec3a67f4_4_k_cu_91d1ebb8_2746724cuda3std3__45__cpo7crbeginE,@object
	.size		_ZN41_INTERNAL_ec3a67f4_4_k_cu_91d1ebb8_2746724cuda3std3__45__cpo7crbeginE,(_ZN41_INTERNAL_ec3a67f4_4_k_cu_91d1ebb8_2746724cuda3std6ranges3__45__cpo4nextE - _ZN41_INTERNAL_ec3a67f4_4_k_cu_91d1ebb8_2746724cuda3std3__45__cpo7crbeginE)
_ZN41_INTERNAL_ec3a67f4_4_k_cu_91d1ebb8_2746724cuda3std3__45__cpo7crbeginE:
	.zero		1
	.type		_ZN41_INTERNAL_ec3a67f4_4_k_cu_91d1ebb8_2746724cuda3std6ranges3__45__cpo4nextE,@object
	.size		_ZN41_INTERNAL_ec3a67f4_4_k_cu_91d1ebb8_2746724cuda3std6ranges3__45__cpo4nextE,(_ZN41_INTERNAL_ec3a67f4_4_k_cu_91d1ebb8_2746724cuda3std6ranges3__45__cpo4swapE - _ZN41_INTERNAL_ec3a67f4_4_k_cu_91d1ebb8_2746724cuda3std6ranges3__45__cpo4nextE)
_ZN41_INTERNAL_ec3a67f4_4_k_cu_91d1ebb8_2746724cuda3std6ranges3__45__cpo4nextE:
	.zero		1
	.type		_ZN41_INTERNAL_ec3a67f4_4_k_cu_91d1ebb8_2746724cuda3std6ranges3__45__cpo4swapE,@object
	.size		_ZN41_INTERNAL_ec3a67f4_4_k_cu_91d1ebb8_2746724cuda3std6ranges3__45__cpo4swapE,(_ZN41_INTERNAL_ec3a67f4_4_k_cu_91d1ebb8_2746726thrust24THRUST_300001_SM_1000_NS8cuda_cub10par_nosyncE - _ZN41_INTERNAL_ec3a67f4_4_k_cu_91d1ebb8_2746724cuda3std6ranges3__45__cpo4swapE)
_ZN41_INTERNAL_ec3a67f4_4_k_cu_91d1ebb8_2746724cuda3std6ranges3__45__cpo4swapE:
	.zero		1
	.type		_ZN41_INTERNAL_ec3a67f4_4_k_cu_91d1ebb8_2746726thrust24THRUST_300001_SM_1000_NS8cuda_cub10par_nosyncE,@object
	.size		_ZN41_INTERNAL_ec3a67f4_4_k_cu_91d1ebb8_2746726thrust24THRUST_300001_SM_1000_NS8cuda_cub10par_nosyncE,(_ZN41_INTERNAL_ec3a67f4_4_k_cu_91d1ebb8_2746726thrust24THRUST_300001_SM_1000_NS12placeholders2_9E - _ZN41_INTERNAL_ec3a67f4_4_k_cu_91d1ebb8_2746726thrust24THRUST_300001_SM_1000_NS8cuda_cub10par_nosyncE)
_ZN41_INTERNAL_ec3a67f4_4_k_cu_91d1ebb8_2746726thrust24THRUST_300001_SM_1000_NS8cuda_cub10par_nosyncE:
	.zero		1
	.type		_ZN41_INTERNAL_ec3a67f4_4_k_cu_91d1ebb8_2746726thrust24THRUST_300001_SM_1000_NS12placeholders2_9E,@object
	.size		_ZN41_INTERNAL_ec3a67f4_4_k_cu_91d1ebb8_2746726thrust24THRUST_300001_SM_1000_NS12placeholders2_9E,(_ZN41_INTERNAL_ec3a67f4_4_k_cu_91d1ebb8_2746724cuda3std3__443_GLOBAL__N__ec3a67f4_4_k_cu_91d1ebb8_2746726ignoreE - _ZN41_INTERNAL_ec3a67f4_4_k_cu_91d1ebb8_2746726thrust24THRUST_300001_SM_1000_NS12placeholders2_9E)
_ZN41_INTERNAL_ec3a67f4_4_k_cu_91d1ebb8_2746726thrust24THRUST_300001_SM_1000_NS12placeholders2_9E:
	.zero		1
	.type		_ZN41_INTERNAL_ec3a67f4_4_k_cu_91d1ebb8_2746724cuda3std3__443_GLOBAL__N__ec3a67f4_4_k_cu_91d1ebb8_2746726ignoreE,@object
	.size		_ZN41_INTERNAL_ec3a67f4_4_k_cu_91d1ebb8_2746724cuda3std3__443_GLOBAL__N__ec3a67f4_4_k_cu_91d1ebb8_2746726ignoreE,(_ZN41_INTERNAL_ec3a67f4_4_k_cu_91d1ebb8_2746724cuda3std6ranges3__45__cpo4dataE - _ZN41_INTERNAL_ec3a67f4_4_k_cu_91d1ebb8_2746724cuda3std3__443_GLOBAL__N__ec3a67f4_4_k_cu_91d1ebb8_2746726ignoreE)
_ZN41_INTERNAL_ec3a67f4_4_k_cu_91d1ebb8_2746724cuda3std3__443_GLOBAL__N__ec3a67f4_4_k_cu_91d1ebb8_2746726ignoreE:
	.zero		1
	.type		_ZN41_INTERNAL_ec3a67f4_4_k_cu_91d1ebb8_2746724cuda3std6ranges3__45__cpo4dataE,@object
	.size		_ZN41_INTERNAL_ec3a67f4_4_k_cu_91d1ebb8_2746724cuda3std6ranges3__45__cpo4dataE,(_ZN41_INTERNAL_ec3a67f4_4_k_cu_91d1ebb8_2746726thrust24THRUST_300001_SM_1000_NS12placeholders2_1E - _ZN41_INTERNAL_ec3a67f4_4_k_cu_91d1ebb8_2746724cuda3std6ranges3__45__cpo4dataE)
_ZN41_INTERNAL_ec3a67f4_4_k_cu_91d1ebb8_2746724cuda3std6ranges3__45__cpo4dataE:
	.zero		1
	.type		_ZN41_INTERNAL_ec3a67f4_4_k_cu_91d1ebb8_2746726thrust24THRUST_300001_SM_1000_NS12placeholders2_1E,@object
	.size		_ZN41_INTERNAL_ec3a67f4_4_k_cu_91d1ebb8_2746726thrust24THRUST_300001_SM_1000_NS12placeholders2_1E,(_ZN41_INTERNAL_ec3a67f4_4_k_cu_91d1ebb8_2746724cuda3std3__45__cpo5beginE - _ZN41_INTERNAL_ec3a67f4_4_k_cu_91d1ebb8_2746726thrust24THRUST_300001_SM_1000_NS12placeholders2_1E)
_ZN41_INTERNAL_ec3a67f4_4_k_cu_91d1ebb8_2746726thrust24THRUST_300001_SM_1000_NS12placeholders2_1E:
	.zero		1
	.type		_ZN41_INTERNAL_ec3a67f4_4_k_cu_91d1ebb8_2746724cuda3std3__45__cpo5beginE,@object
	.size		_ZN41_INTERNAL_ec3a67f4_4_k_cu_91d1ebb8_2746724cuda3std3__45__cpo5beginE,(_ZN41_INTERNAL_ec3a67f4_4_k_cu_91d1ebb8_2746724cuda3std6ranges3__45__cpo5beginE - _ZN41_INTERNAL_ec3a67f4_4_k_cu_91d1ebb8_2746724cuda3std3__45__cpo5beginE)
_ZN41_INTERNAL_ec3a67f4_4_k_cu_91d1ebb8_2746724cuda3std3__45__cpo5beginE:
	.zero		1
	.type		_ZN41_INTERNAL_ec3a67f4_4_k_cu_91d1ebb8_2746724cuda3std6ranges3__45__cpo5beginE,@object
	.size		_ZN41_INTERNAL_ec3a67f4_4_k_cu_91d1ebb8_2746724cuda3std6ranges3__45__cpo5beginE,(_ZN41_INTERNAL_ec3a67f4_4_k_cu_91d1ebb8_2746726thrust24THRUST_300001_SM_1000_NS12placeholders2_5E - _ZN41_INTERNAL_ec3a67f4_4_k_cu_91d1ebb8_2746724cuda3std6ranges3__45__cpo5beginE)
_ZN41_INTERNAL_ec3a67f4_4_k_cu_91d1ebb8_2746724cuda3std6ranges3__45__cpo5beginE:
	.zero		1
	.type		_ZN41_INTERNAL_ec3a67f4_4_k_cu_91d1ebb8_2746726thrust24THRUST_300001_SM_1000_NS12placeholders2_5E,@object
	.size		_ZN41_INTERNAL_ec3a67f4_4_k_cu_91d1ebb8_2746726thrust24THRUST_300001_SM_1000_NS12placeholders2_5E,(_ZN41_INTERNAL_ec3a67f4_4_k_cu_91d1ebb8_2746724cuda3std3__45__cpo6rbeginE - _ZN41_INTERNAL_ec3a67f4_4_k_cu_91d1ebb8_2746726thrust24THRUST_300001_SM_1000_NS12placeholders2_5E)
_ZN41_INTERNAL_ec3a67f4_4_k_cu_91d1ebb8_2746726thrust24THRUST_300001_SM_1000_NS12placeholders2_5E:
	.zero		1
	.type		_ZN41_INTERNAL_ec3a67f4_4_k_cu_91d1ebb8_2746724cuda3std3__45__cpo6rbeginE,@object
	.size		_ZN41_INTERNAL_ec3a67f4_4_k_cu_91d1ebb8_2746724cuda3std3__45__cpo6rbeginE,(_ZN41_INTERNAL_ec3a67f4_4_k_cu_91d1ebb8_2746724cuda3std6ranges3__45__cpo7advanceE - _ZN41_INTERNAL_ec3a67f4_4_k_cu_91d1ebb8_2746724cuda3std3__45__cpo6rbeginE)
_ZN41_INTERNAL_ec3a67f4_4_k_cu_91d1ebb8_2746724cuda3std3__45__cpo6rbeginE:
	.zero		1
	.type		_ZN41_INTERNAL_ec3a67f4_4_k_cu_91d1ebb8_2746724cuda3std6ranges3__45__cpo7advanceE,@object
	.size		_ZN41_INTERNAL_ec3a67f4_4_k_cu_91d1ebb8_2746724cuda3std6ranges3__45__cpo7advanceE,(_ZN41_INTERNAL_ec3a67f4_4_k_cu_91d1ebb8_2746724cuda3std3__47nulloptE - _ZN41_INTERNAL_ec3a67f4_4_k_cu_91d1ebb8_2746724cuda3std6ranges3__45__cpo7advanceE)
_ZN41_INTERNAL_ec3a67f4_4_k_cu_91d1ebb8_2746724cuda3std6ranges3__45__cpo7advanceE:
	.zero		1
	.type		_ZN41_INTERNAL_ec3a67f4_4_k_cu_91d1ebb8_2746724cuda3std3__47nulloptE,@object
	.size		_ZN41_INTERNAL_ec3a67f4_4_k_cu_91d1ebb8_2746724cuda3std3__47nulloptE,(_ZN41_INTERNAL_ec3a67f4_4_k_cu_91d1ebb8_2746724cuda3std6ranges3__45__cpo8distanceE - _ZN41_INTERNAL_ec3a67f4_4_k_cu_91d1ebb8_2746724cuda3std3__47nulloptE)
_ZN41_INTERNAL_ec3a67f4_4_k_cu_91d1ebb8_2746724cuda3std3__47nulloptE:
	.zero		1
	.type		_ZN41_INTERNAL_ec3a67f4_4_k_cu_91d1ebb8_2746724cuda3std6ranges3__45__cpo8distanceE,@object
	.size		_ZN41_INTERNAL_ec3a67f4_4_k_cu_91d1ebb8_2746724cuda3std6ranges3__45__cpo8distanceE,(_ZN41_INTERNAL_ec3a67f4_4_k_cu_91d1ebb8_2746726thrust24THRUST_300001_SM_1000_NS12placeholders3_10E - _ZN41_INTERNAL_ec3a67f4_4_k_cu_91d1ebb8_2746724cuda3std6ranges3__45__cpo8distanceE)
_ZN41_INTERNAL_ec3a67f4_4_k_cu_91d1ebb8_2746724cuda3std6ranges3__45__cpo8distanceE:
	.zero		1
	.type		_ZN41_INTERNAL_ec3a67f4_4_k_cu_91d1ebb8_2746726thrust24THRUST_300001_SM_1000_NS12placeholders3_10E,@object
	.size		_ZN41_INTERNAL_ec3a67f4_4_k_cu_91d1ebb8_2746726thrust24THRUST_300001_SM_1000_NS12placeholders3_10E,(_ZN41_INTERNAL_ec3a67f4_4_k_cu_91d1ebb8_2746724cuda3std3__419piecewise_constructE - _ZN41_INTERNAL_ec3a67f4_4_k_cu_91d1ebb8_2746726thrust24THRUST_300001_SM_1000_NS12placeholders3_10E)
_ZN41_INTERNAL_ec3a67f4_4_k_cu_91d1ebb8_2746726thrust24THRUST_300001_SM_1000_NS12placeholders3_10E:
	.zero		1
	.type		_ZN41_INTERNAL_ec3a67f4_4_k_cu_91d1ebb8_2746724cuda3std3__419piecewise_constructE,@object
	.size		_ZN41_INTERNAL_ec3a67f4_4_k_cu_91d1ebb8_2746724cuda3std3__419piecewise_constructE,(_ZN41_INTERNAL_ec3a67f4_4_k_cu_91d1ebb8_2746724cuda3std6ranges3__45__cpo5cdataE - _ZN41_INTERNAL_ec3a67f4_4_k_cu_91d1ebb8_2746724cuda3std3__419piecewise_constructE)
_ZN41_INTERNAL_ec3a67f4_4_k_cu_91d1ebb8_2746724cuda3std3__419piecewise_constructE:
	.zero		1
	.type		_ZN41_INTERNAL_ec3a67f4_4_k_cu_91d1ebb8_2746724cuda3std6ranges3__45__cpo5cdataE,@object
	.size		_ZN41_INTERNAL_ec3a67f4_4_k_cu_91d1ebb8_2746724cuda3std6ranges3__45__cpo5cdataE,(_ZN41_INTERNAL_ec3a67f4_4_k_cu_91d1ebb8_2746726thrust24THRUST_300001_SM_1000_NS12placeholders2_2E - _ZN41_INTERNAL_ec3a67f4_4_k_cu_91d1ebb8_2746724cuda3std6ranges3__45__cpo5cdataE)
_ZN41_INTERNAL_ec3a67f4_4_k_cu_91d1ebb8_2746724cuda3std6ranges3__45__cpo5cdataE:
	.zero		1
	.type		_ZN41_INTERNAL_ec3a67f4_4_k_cu_91d1ebb8_2746726thrust24THRUST_300001_SM_1000_NS12placeholders2_2E,@object
	.size		_ZN41_INTERNAL_ec3a67f4_4_k_cu_91d1ebb8_2746726thrust24THRUST_300001_SM_1000_NS12placeholders2_2E,(_ZN41_INTERNAL_ec3a67f4_4_k_cu_91d1ebb8_2746724cuda3std3__45__cpo3endE - _ZN41_INTERNAL_ec3a67f4_4_k_cu_91d1ebb8_2746726thrust24THRUST_300001_SM_1000_NS12placeholders2_2E)
_ZN41_INTERNAL_ec3a67f4_4_k_cu_91d1ebb8_2746726thrust24THRUST_300001_SM_1000_NS12placeholders2_2E:
	.zero		1
	.type		_ZN41_INTERNAL_ec3a67f4_4_k_cu_91d1ebb8_2746724cuda3std3__45__cpo3endE,@object
	.size		_ZN41_INTERNAL_ec3a67f4_4_k_cu_91d1ebb8_2746724cuda3std3__45__cpo3endE,(_ZN41_INTERNAL_ec3a67f4_4_k_cu_91d1ebb8_2746724cuda3std6ranges3__45__cpo3endE - _ZN41_INTERNAL_ec3a67f4_4_k_cu_91d1ebb8_2746724cuda3std3__45__cpo3endE)
_ZN41_INTERNAL_ec3a67f4_4_k_cu_91d1ebb8_2746724cuda3std3__45__cpo3endE:
	.zero		1
	.type		_ZN41_INTERNAL_ec3a67f4_4_k_cu_91d1ebb8_2746724cuda3std6ranges3__45__cpo3endE,@object
	.size		_ZN41_INTERNAL_ec3a67f4_4_k_cu_91d1ebb8_2746724cuda3std6ranges3__45__cpo3endE,(_ZN41_INTERNAL_ec3a67f4_4_k_cu_91d1ebb8_2746726thrust24THRUST_300001_SM_1000_NS12placeholders2_6E - _ZN41_INTERNAL_ec3a67f4_4_k_cu_91d1ebb8_2746724cuda3std6ranges3__45__cpo3endE)
_ZN41_INTERNAL_ec3a67f4_4_k_cu_91d1ebb8_2746724cuda3std6ranges3__45__cpo3endE:
	.zero		1
	.type		_ZN41_INTERNAL_ec3a67f4_4_k_cu_91d1ebb8_2746726thrust24THRUST_300001_SM_1000_NS12placeholders2_6E,@object
	.size		_ZN41_INTERNAL_ec3a67f4_4_k_cu_91d1ebb8_2746726thrust24THRUST_300001_SM_1000_NS12placeholders2_6E,(_ZN41_INTERNAL_ec3a67f4_4_k_cu_91d1ebb8_2746724cuda3std3__45__cpo4rendE - _ZN41_INTERNAL_ec3a67f4_4_k_cu_91d1ebb8_2746726thrust24THRUST_300001_SM_1000_NS12placeholders2_6E)
_ZN41_INTERNAL_ec3a67f4_4_k_cu_91d1ebb8_2746726thrust24THRUST_300001_SM_1000_NS12placeholders2_6E:
	.zero		1
	.type		_ZN41_INTERNAL_ec3a67f4_4_k_cu_91d1ebb8_2746724cuda3std3__45__cpo4rendE,@object
	.size		_ZN41_INTERNAL_ec3a67f4_4_k_cu_91d1ebb8_2746724cuda3std3__45__cpo4rendE,(_ZN41_INTERNAL_ec3a67f4_4_k_cu_91d1ebb8_2746724cuda3std6ranges3__45__cpo9iter_swapE - _ZN41_INTERNAL_ec3a67f4_4_k_cu_91d1ebb8_2746724cuda3std3__45__cpo4rendE)
_ZN41_INTERNAL_ec3a67f4_4_k_cu_91d1ebb8_2746724cuda3std3__45__cpo4rendE:
	.zero		1
	.type		_ZN41_INTERNAL_ec3a67f4_4_k_cu_91d1ebb8_2746724cuda3std6ranges3__45__cpo9iter_swapE,@object
	.size		_ZN41_INTERNAL_ec3a67f4_4_k_cu_91d1ebb8_2746724cuda3std6ranges3__45__cpo9iter_swapE,(_ZN41_INTERNAL_ec3a67f4_4_k_cu_91d1ebb8_2746724cuda3std3__48unexpectE - _ZN41_INTERNAL_ec3a67f4_4_k_cu_91d1ebb8_2746724cuda3std6ranges3__45__cpo9iter_swapE)
_ZN41_INTERNAL_ec3a67f4_4_k_cu_91d1ebb8_2746724cuda3std6ranges3__45__cpo9iter_swapE:
	.zero		1
	.type		_ZN41_INTERNAL_ec3a67f4_4_k_cu_91d1ebb8_2746724cuda3std3__48unexpectE,@object
	.size		_ZN41_INTERNAL_ec3a67f4_4_k_cu_91d1ebb8_2746724cuda3std3__48unexpectE,(_ZN41_INTERNAL_ec3a67f4_4_k_cu_91d1ebb8_2746726thrust24THRUST_300001_SM_1000_NS8cuda_cub3parE - _ZN41_INTERNAL_ec3a67f4_4_k_cu_91d1ebb8_2746724cuda3std3__48unexpectE)
_ZN41_INTERNAL_ec3a67f4_4_k_cu_91d1ebb8_2746724cuda3std3__48unexpectE:
	.zero		1
	.type		_ZN41_INTERNAL_ec3a67f4_4_k_cu_91d1ebb8_2746726thrust24THRUST_300001_SM_1000_NS8cuda_cub3parE,@object
	.size		_ZN41_INTERNAL_ec3a67f4_4_k_cu_91d1ebb8_2746726thrust24THRUST_300001_SM_1000_NS8cuda_cub3parE,(_ZN41_INTERNAL_ec3a67f4_4_k_cu_91d1ebb8_2746726thrust24THRUST_300001_SM_1000_NS12placeholders2_4E - _ZN41_INTERNAL_ec3a67f4_4_k_cu_91d1ebb8_2746726thrust24THRUST_300001_SM_1000_NS8cuda_cub3parE)
_ZN41_INTERNAL_ec3a67f4_4_k_cu_91d1ebb8_2746726thrust24THRUST_300001_SM_1000_NS8cuda_cub3parE:
	.zero		1
	.type		_ZN41_INTERNAL_ec3a67f4_4_k_cu_91d1ebb8_2746726thrust24THRUST_300001_SM_1000_NS12placeholders2_4E,@object
	.size		_ZN41_INTERNAL_ec3a67f4_4_k_cu_91d1ebb8_2746726thrust24THRUST_300001_SM_1000_NS12placeholders2_4E,(_ZN41_INTERNAL_ec3a67f4_4_k_cu_91d1ebb8_2746724cuda3std3__45__cpo4cendE - _ZN41_INTERNAL_ec3a67f4_4_k_cu_91d1ebb8_2746726thrust24THRUST_300001_SM_1000_NS12placeholders2_4E)
_ZN41_INTERNAL_ec3a67f4_4_k_cu_91d1ebb8_2746726thrust24THRUST_300001_SM_1000_NS12placeholders2_4E:
	.zero		1
	.type		_ZN41_INTERNAL_ec3a67f4_4_k_cu_91d1ebb8_2746724cuda3std3__45__cpo4cendE,@object
	.size		_ZN41_INTERNAL_ec3a67f4_4_k_cu_91d1ebb8_2746724cuda3std3__45__cpo4cendE,(_ZN41_INTERNAL_ec3a67f4_4_k_cu_91d1ebb8_2746724cuda3std6ranges3__45__cpo4cendE - _ZN41_INTERNAL_ec3a67f4_4_k_cu_91d1ebb8_2746724cuda3std3__45__cpo4cendE)
_ZN41_INTERNAL_ec3a67f4_4_k_cu_91d1ebb8_2746724cuda3std3__45__cpo4cendE:
	.zero		1
	.type		_ZN41_INTERNAL_ec3a67f4_4_k_cu_91d1ebb8_2746724cuda3std6ranges3__45__cpo4cendE,@object
	.size		_ZN41_INTERNAL_ec3a67f4_4_k_cu_91d1ebb8_2746724cuda3std6ranges3__45__cpo4cendE,(_ZN41_INTERNAL_ec3a67f4_4_k_cu_91d1ebb8_2746724cuda3std3__420unreachable_sentinelE - _ZN41_INTERNAL_ec3a67f4_4_k_cu_91d1ebb8_2746724cuda3std6ranges3__45__cpo4cendE)
_ZN41_INTERNAL_ec3a67f4_4_k_cu_91d1ebb8_2746724cuda3std6ranges3__45__cpo4cendE:
	.zero		1
	.type		_ZN41_INTERNAL_ec3a67f4_4_k_cu_91d1ebb8_2746724cuda3std3__420unreachable_sentinelE,@object
	.size		_ZN41_INTERNAL_ec3a67f4_4_k_cu_91d1ebb8_2746724cuda3std3__420unreachable_sentinelE,(_ZN41_INTERNAL_ec3a67f4_4_k_cu_91d1ebb8_2746724cuda3std6ranges3__45__cpo5ssizeE - _ZN41_INTERNAL_ec3a67f4_4_k_cu_91d1ebb8_2746724cuda3std3__420unreachable_sentinelE)
_ZN41_INTERNAL_ec3a67f4_4_k_cu_91d1ebb8_2746724cuda3std3__420unreachable_sentinelE:
	.zero		1
	.type		_ZN41_INTERNAL_ec3a67f4_4_k_cu_91d1ebb8_2746724cuda3std6ranges3__45__cpo5ssizeE,@object
	.size		_ZN41_INTERNAL_ec3a67f4_4_k_cu_91d1ebb8_2746724cuda3std6ranges3__45__cpo5ssizeE,(_ZN41_INTERNAL_ec3a67f4_4_k_cu_91d1ebb8_2746726thrust24THRUST_300001_SM_1000_NS12placeholders2_8E - _ZN41_INTERNAL_ec3a67f4_4_k_cu_91d1ebb8_2746724cuda3std6ranges3__45__cpo5ssizeE)
_ZN41_INTERNAL_ec3a67f4_4_k_cu_91d1ebb8_2746724cuda3std6ranges3__45__cpo5ssizeE:
	.zero		1
	.type		_ZN41_INTERNAL_ec3a67f4_4_k_cu_91d1ebb8_2746726thrust24THRUST_300001_SM_1000_NS12placeholders2_8E,@object
	.size		_ZN41_INTERNAL_ec3a67f4_4_k_cu_91d1ebb8_2746726thrust24THRUST_300001_SM_1000_NS12placeholders2_8E,(_ZN41_INTERNAL_ec3a67f4_4_k_cu_91d1ebb8_2746724cuda3std3__45__cpo5crendE - _ZN41_INTERNAL_ec3a67f4_4_k_cu_91d1ebb8_2746726thrust24THRUST_300001_SM_1000_NS12placeholders2_8E)
_ZN41_INTERNAL_ec3a67f4_4_k_cu_91d1ebb8_2746726thrust24THRUST_300001_SM_1000_NS12placeholders2_8E:
	.zero		1
	.type		_ZN41_INTERNAL_ec3a67f4_4_k_cu_91d1ebb8_2746724cuda3std3__45__cpo5crendE,@object
	.size		_ZN41_INTERNAL_ec3a67f4_4_k_cu_91d1ebb8_2746724cuda3std3__45__cpo5crendE,(_ZN41_INTERNAL_ec3a67f4_4_k_cu_91d1ebb8_2746724cuda3std6ranges3__45__cpo4prevE - _ZN41_INTERNAL_ec3a67f4_4_k_cu_91d1ebb8_2746724cuda3std3__45__cpo5crendE)
_ZN41_INTERNAL_ec3a67f4_4_k_cu_91d1ebb8_2746724cuda3std3__45__cpo5crendE:
	.zero		1
	.type		_ZN41_INTERNAL_ec3a67f4_4_k_cu_91d1ebb8_2746724cuda3std6ranges3__45__cpo4prevE,@object
	.size		_ZN41_INTERNAL_ec3a67f4_4_k_cu_91d1ebb8_2746724cuda3std6ranges3__45__cpo4prevE,(_ZN41_INTERNAL_ec3a67f4_4_k_cu_91d1ebb8_2746724cuda3std6ranges3__45__cpo9iter_moveE - _ZN41_INTERNAL_ec3a67f4_4_k_cu_91d1ebb8_2746724cuda3std6ranges3__45__cpo4prevE)
_ZN41_INTERNAL_ec3a67f4_4_k_cu_91d1ebb8_2746724cuda3std6ranges3__45__cpo4prevE:
	.zero		1
	.type		_ZN41_INTERNAL_ec3a67f4_4_k_cu_91d1ebb8_2746724cuda3std6ranges3__45__cpo9iter_moveE,@object
	.size		_ZN41_INTERNAL_ec3a67f4_4_k_cu_91d1ebb8_2746724cuda3std6ranges3__45__cpo9iter_moveE,(_ZN41_INTERNAL_ec3a67f4_4_k_cu_91d1ebb8_2746726thrust24THRUST_300001_SM_1000_NS6system6detail10sequential3seqE - _ZN41_INTERNAL_ec3a67f4_4_k_cu_91d1ebb8_2746724cuda3std6ranges3__45__cpo9iter_moveE)
_ZN41_INTERNAL_ec3a67f4_4_k_cu_91d1ebb8_2746724cuda3std6ranges3__45__cpo9iter_moveE:
	.zero		1
	.type		_ZN41_INTERNAL_ec3a67f4_4_k_cu_91d1ebb8_2746726thrust24THRUST_300001_SM_1000_NS6system6detail10sequential3seqE,@object
	.size		_ZN41_INTERNAL_ec3a67f4_4_k_cu_91d1ebb8_2746726thrust24THRUST_300001_SM_1000_NS6system6detail10sequential3seqE,(.L_31 - _ZN41_INTERNAL_ec3a67f4_4_k_cu_91d1ebb8_2746726thrust24THRUST_300001_SM_1000_NS6system6detail10sequential3seqE)
_ZN41_INTERNAL_ec3a67f4_4_k_cu_91d1ebb8_2746726thrust24THRUST_300001_SM_1000_NS6system6detail10sequential3seqE:
	.zero		1
.L_31:


//--------------------- .nv.constant0._ZN3cub18CUB_300001_SM_10006detail11EmptyKernelIvEEvv --------------------------
	.section	.nv.constant0._ZN3cub18CUB_300001_SM_10006detail11EmptyKernelIvEEvv,"a",@progbits
	.sectionflags	@""
	.align	4
.nv.constant0._ZN3cub18CUB_300001_SM_10006detail11EmptyKernelIvEEvv:
	.zero		896


//--------------------- SYMBOLS --------------------------

	.type		.nv.reservedSmem.offset0,@object
	.size		.nv.reservedSmem.offset0,0x4
